//
// Generated by NVIDIA NVVM Compiler
//
// Compiler Build ID: CL-36424714
// Cuda compilation tools, release 13.0, V13.0.88
// Based on NVVM 20.0.0
//

.version 9.0
.target sm_100
.address_size 64

	// .globl	_Z6MatAddPA16_fS0_S0_

.visible .entry _Z6MatAddPA16_fS0_S0_(
	.param .u64 .ptr .align 1 _Z6MatAddPA16_fS0_S0__param_0,
	.param .u64 .ptr .align 1 _Z6MatAddPA16_fS0_S0__param_1,
	.param .u64 .ptr .align 1 _Z6MatAddPA16_fS0_S0__param_2
)
{
	.reg .pred 	%p<2>;
	.reg .b32 	%r<5>;
	.reg .b32 	%f<4>;
	.reg .b64 	%rd<15>;

	ld.param.u64 	%rd1, [_Z6MatAddPA16_fS0_S0__param_0];
	ld.param.u64 	%rd2, [_Z6MatAddPA16_fS0_S0__param_1];
	ld.param.u64 	%rd3, [_Z6MatAddPA16_fS0_S0__param_2];
	mov.u32 	%r1, %tid.x;
	mov.u32 	%r2, %tid.y;
	or.b32  	%r3, %r1, %r2;
	and.b32  	%r4, %r3, 1008;
	setp.ne.s32 	%p1, %r4, 0;
	@%p1 bra 	$L__BB0_2;
	cvta.to.global.u64 	%rd4, %rd1;
	cvta.to.global.u64 	%rd5, %rd2;
	cvta.to.global.u64 	%rd6, %rd3;
	mul.wide.u32 	%rd7, %r1, 64;
	add.s64 	%rd8, %rd4, %rd7;
	mul.wide.u32 	%rd9, %r2, 4;
	add.s64 	%rd10, %rd8, %rd9;
	ld.global.f32 	%f1, [%rd10];
	add.s64 	%rd11, %rd5, %rd7;
	add.s64 	%rd12, %rd11, %rd9;
	ld.global.f32 	%f2, [%rd12];
	add.f32 	%f3, %f1, %f2;
	add.s64 	%rd13, %rd6, %rd7;
	add.s64 	%rd14, %rd13, %rd9;
	st.global.f32 	[%rd14], %f3;
$L__BB0_2:
	ret;

}


// ===== COMPILED SASS (sm_100) =====

	.target	sm_100

	.elftype	@"ET_EXEC"


//--------------------- .note.nv.tkinfo           --------------------------
	.section	.note.nv.tkinfo,"",@"SHT_NOTE"
	.sectionflags	@"SHF_NOTE_NV_TKINFO"
	.tkinfo
        /*0018*/ 	.word	0x00000002
        /*0030*/ 	.string	""
        /*0030*/ 	.string	"ptxas"
        /*0030*/ 	.string	"Cuda compilation tools, release 13.0, V13.0.88"
        /*0030*/ 	.string	"Build cuda_13.0.r13.0/compiler.36424714_0"
        /*0030*/ 	.string	"-arch sm_100 -m 64 "



//--------------------- .note.nv.cuinfo           --------------------------
	.section	.note.nv.cuinfo,"",@"SHT_NOTE"
	.sectionflags	@"SHF_NOTE_NV_CUINFO"
        /*0018*/ 	.short	0x0002
        /*001a*/ 	.short	0x0064
        /*001c*/ 	.short	0x0082
	.zero		2


//--------------------- .nv.info                  --------------------------
	.section	.nv.info,"",@"SHT_CUDA_INFO"
	.align	4


	//----- nvinfo : EIATTR_REGCOUNT
	.align		4
        /*0000*/ 	.byte	0x04, 0x2f
        /*0002*/ 	.short	(.L_1 - .L_0)
	.align		4
.L_0:
        /*0004*/ 	.word	index@(_Z6MatAddPA16_fS0_S0_)
        /*0008*/ 	.word	0x0000000e


	//----- nvinfo : EIATTR_FRAME_SIZE
	.align		4
.L_1:
        /*000c*/ 	.byte	0x04, 0x11
        /*000e*/ 	.short	(.L_3 - .L_2)
	.align		4
.L_2:
        /*0010*/ 	.word	index@(_Z6MatAddPA16_fS0_S0_)
        /*0014*/ 	.word	0x00000000


	//----- nvinfo : EIATTR_MIN_STACK_SIZE
	.align		4
.L_3:
        /*0018*/ 	.byte	0x04, 0x12
        /*001a*/ 	.short	(.L_5 - .L_4)
	.align		4
.L_4:
        /*001c*/ 	.word	index@(_Z6MatAddPA16_fS0_S0_)
        /*0020*/ 	.word	0x00000000
.L_5:


//--------------------- .nv.compat                --------------------------
	.section	.nv.compat,"",@"SHT_CUDA_COMPAT_INFO"
	.align	4
        /*0000*/ 	.byte	0x02, 0x09, 0x00, 0x00, 0x02, 0x02, 0x01, 0x00, 0x02, 0x05, 0x05, 0x00, 0x03, 0x07, 0x01, 0x01
        /*0010*/ 	.byte	0x02, 0x03, 0x00, 0x00, 0x02, 0x06, 0x01, 0x00, 0x04, 0x0b, 0x08, 0x00, 0x09, 0x00, 0x00, 0x00
        /*0020*/ 	.byte	0x00, 0x00, 0x00, 0x00


//--------------------- .nv.info._Z6MatAddPA16_fS0_S0_ --------------------------
	.section	.nv.info._Z6MatAddPA16_fS0_S0_,"",@"SHT_CUDA_INFO"
	.sectionflags	@""
	.align	4


	//----- nvinfo : EIATTR_CUDA_API_VERSION
	.align		4
        /*0000*/ 	.byte	0x04, 0x37
        /*0002*/ 	.short	(.L_7 - .L_6)
.L_6:
        /*0004*/ 	.word	0x00000082


	//----- nvinfo : EIATTR_KPARAM_INFO
	.align		4
.L_7:
        /*0008*/ 	.byte	0x04, 0x17
        /*000a*/ 	.short	(.L_9 - .L_8)
.L_8:
        /*000c*/ 	.word	0x00000000
        /*0010*/ 	.short	0x0002
        /*0012*/ 	.short	0x0010
        /*0014*/ 	.byte	0x00, 0xf5, 0x21, 0x00


	//----- nvinfo : EIATTR_KPARAM_INFO
	.align		4
.L_9:
        /*0018*/ 	.byte	0x04, 0x17
        /*001a*/ 	.short	(.L_11 - .L_10)
.L_10:
        /*001c*/ 	.word	0x00000000
        /*0020*/ 	.short	0x0001
        /*0022*/ 	.short	0x0008
        /*0024*/ 	.byte	0x00, 0xf5, 0x21, 0x00


	//----- nvinfo : EIATTR_KPARAM_INFO
	.align		4
.L_11:
        /*0028*/ 	.byte	0x04, 0x17
        /*002a*/ 	.short	(.L_13 - .L_12)
.L_12:
        /*002c*/ 	.word	0x00000000
        /*0030*/ 	.short	0x0000
        /*0032*/ 	.short	0x0000
        /*0034*/ 	.byte	0x00, 0xf5, 0x21, 0x00


	//----- nvinfo : EIATTR_SPARSE_MMA_MASK
	.align		4
.L_13:
        /*0038*/ 	.byte	0x03, 0x50
        /*003a*/ 	.short	0x0000


	//----- nvinfo : EIATTR_MAXREG_COUNT
	.align		4
        /*003c*/ 	.byte	0x03, 0x1b
        /*003e*/ 	.short	0x00ff


	//----- nvinfo : EIATTR_MERCURY_ISA_VERSION
	.align		4
        /*0040*/ 	.byte	0x03, 0x5f
        /*0042*/ 	.short	0x0101


	//----- nvinfo : EIATTR_VRC_CTA_INIT_COUNT
	.align		4
        /*0044*/ 	.byte	0x02, 0x4a
	.zero		1
	.zero		1


	//----- nvinfo : EIATTR_EXIT_INSTR_OFFSETS
	.align		4
        /*0048*/ 	.byte	0x04, 0x1c
        /*004a*/ 	.short	(.L_15 - .L_14)


	//   ....[0]....
.L_14:
        /*004c*/ 	.word	0x00000040


	//   ....[1]....
        /*0050*/ 	.word	0x00000130


	//----- nvinfo : EIATTR_CBANK_PARAM_SIZE
	.align		4
.L_15:
        /*0054*/ 	.byte	0x03, 0x19
        /*0056*/ 	.short	0x0018


	//----- nvinfo : EIATTR_PARAM_CBANK
	.align		4
        /*0058*/ 	.byte	0x04, 0x0a
        /*005a*/ 	.short	(.L_17 - .L_16)
	.align		4
.L_16:
        /*005c*/ 	.word	index@(.nv.constant0._Z6MatAddPA16_fS0_S0_)
        /*0060*/ 	.short	0x0380
        /*0062*/ 	.short	0x0018


	//----- nvinfo : EIATTR_SW_WAR
	.align		4
.L_17:
        /*0064*/ 	.byte	0x04, 0x36
        /*0066*/ 	.short	(.L_19 - .L_18)
.L_18:
        /*0068*/ 	.word	0x00000008
.L_19:


//--------------------- .nv.callgraph             --------------------------
	.section	.nv.callgraph,"",@"SHT_CUDA_CALLGRAPH"
	.align	4
	.sectionentsize	8
	.align		4
        /*0000*/ 	.word	0x00000000
	.align		4
        /*0004*/ 	.word	0xffffffff
	.align		4
        /*0008*/ 	.word	0x00000000
	.align		4
        /*000c*/ 	.word	0xfffffffe
	.align		4
        /*0010*/ 	.word	0x00000000
	.align		4
        /*0014*/ 	.word	0xfffffffd
	.align		4
        /*0018*/ 	.word	0x00000000
	.align		4
        /*001c*/ 	.word	0xfffffffc


//--------------------- .text._Z6MatAddPA16_fS0_S0_ --------------------------
	.section	.text._Z6MatAddPA16_fS0_S0_,"ax",@progbits
	.align	128
        .global         _Z6MatAddPA16_fS0_S0_
        .type           _Z6MatAddPA16_fS0_S0_,@function
        .size           _Z6MatAddPA16_fS0_S0_,(.L_x_1 - _Z6MatAddPA16_fS0_S0_)
        .other          _Z6MatAddPA16_fS0_S0_,@"STO_CUDA_ENTRY STV_DEFAULT"
_Z6MatAddPA16_fS0_S0_:
.text._Z6MatAddPA16_fS0_S0_:
[----:B------:R-:W-:Y:S01]  /*0000*/  LDC R1, c[0x0][0x37c] ;  /* 0x0000df00ff017b82 */ /* 0x000fe20000000800 */
[----:B------:R-:W0:Y:S01]  /*0010*/  S2R R9, SR_TID.X ;  /* 0x0000000000097919 */ /* 0x000e220000002100 */
[----:B------:R-:W0:Y:S02]  /*0020*/  S2R R11, SR_TID.Y ;  /* 0x00000000000b7919 */ /* 0x000e240000002200 */
[----:B0-----:R-:W-:-:S13]  /*0030*/  LOP3.LUT P0, RZ, R9, 0x3f0, R11, 0xc8, !PT ;  /* 0x000003f009ff7812 */ /* 0x001fda000780c80b */
[----:B------:R-:W-:Y:S05]  /*0040*/  @P0 EXIT ;  /* 0x000000000000094d */ /* 0x000fea0003800000 */
[----:B------:R-:W0:Y:S01]  /*0050*/  LDC.64 R2, c[0x0][0x380] ;  /* 0x0000e000ff027b82 */ /* 0x000e220000000a00 */
[----:B------:R-:W1:Y:S07]  /*0060*/  LDCU.64 UR4, c[0x0][0x358] ;  /* 0x00006b00ff0477ac */ /* 0x000e6e0008000a00 */
[----:B------:R-:W2:Y:S08]  /*0070*/  LDC.64 R4, c[0x0][0x388] ;  /* 0x0000e200ff047b82 */ /* 0x000eb00000000a00 */
[----:B------:R-:W3:Y:S01]  /*0080*/  LDC.64 R6, c[0x0][0x390] ;  /* 0x0000e400ff067b82 */ /* 0x000ee20000000a00 */
[----:B0-----:R-:W-:-:S04]  /*0090*/  IMAD.WIDE.U32 R2, R9, 0x40, R2 ;  /* 0x0000004009027825 */ /* 0x001fc800078e0002 */
[----:B------:R-:W-:-:S04]  /*00a0*/  IMAD.WIDE.U32 R2, R11, 0x4, R2 ;  /* 0x000000040b027825 */ /* 0x000fc800078e0002 */
[----:B--2---:R-:W-:Y:S02]  /*00b0*/  IMAD.WIDE.U32 R4, R9, 0x40, R4 ;  /* 0x0000004009047825 */ /* 0x004fe400078e0004 */
[----:B-1----:R-:W2:Y:S02]  /*00c0*/  LDG.E R2, desc[UR4][R2.64] ;  /* 0x0000000402027981 */ /* 0x002ea4000c1e1900 */
[----:B------:R-:W-:-:S06]  /*00d0*/  IMAD.WIDE.U32 R4, R11, 0x4, R4 ;  /* 0x000000040b047825 */ /* 0x000fcc00078e0004 */
[----:B------:R-:W2:Y:S01]  /*00e0*/  LDG.E R5, desc[UR4][R4.64] ;  /* 0x0000000404057981 */ /* 0x000ea2000c1e1900 */
[----:B---3--:R-:W-:-:S04]  /*00f0*/  IMAD.WIDE.U32 R6, R9, 0x40, R6 ;  /* 0x0000004009067825 */ /* 0x008fc800078e0006 */
[----:B------:R-:W-:-:S04]  /*0100*/  IMAD.WIDE.U32 R6, R11, 0x4, R6 ;  /* 0x000000040b067825 */ /* 0x000fc800078e0006 */
[----:B--2---:R-:W-:-:S05]  /*0110*/  FADD R9, R2, R5 ;  /* 0x0000000502097221 */ /* 0x004fca0000000000 */
[----:B------:R-:W-:Y:S01]  /*0120*/  STG.E desc[UR4][R6.64], R9 ;  /* 0x0000000906007986 */ /* 0x000fe2000c101904 */
[----:B------:R-:W-:Y:S05]  /*0130*/  EXIT ;  /* 0x000000000000794d */ /* 0x000fea0003800000 */
.L_x_0:
[----:B------:R-:W-:-:S00]  /*0140*/  BRA `(.L_x_0) ;  /* 0xfffffffc00fc7947 */ /* 0x000fc0000383ffff */
[----:B------:R-:W-:-:S00]  /*0150*/  NOP ;  /* 0x0000000000007918 */ /* 0x000fc00000000000 */
        /* <DEDUP_REMOVED lines=10> */
.L_x_1:


//--------------------- .nv.shared.reserved.0     --------------------------
	.section	.nv.shared.reserved.0,"aw",@nobits
	.weak		__nv_reservedSMEM_offset_0_alias
	.size		__nv_reservedSMEM_offset_0_alias, 0, 64
	.other		__nv_reservedSMEM_offset_0_alias,@"STO_CUDA_RESERVED_SHARED STV_DEFAULT"
__nv_reservedSMEM_offset_0_alias:
	.zero		0
	.zero		64


//--------------------- .nv.constant0._Z6MatAddPA16_fS0_S0_ --------------------------
	.section	.nv.constant0._Z6MatAddPA16_fS0_S0_,"a",@progbits
	.sectionflags	@""
	.align	4
.nv.constant0._Z6MatAddPA16_fS0_S0_:
	.zero		920


//--------------------- SYMBOLS --------------------------

	.type		.nv.reservedSmem.offset0,@object
	.size		.nv.reservedSmem.offset0,0x4
